//
// Generated by NVIDIA NVVM Compiler
//
// Compiler Build ID: CL-36424714
// Cuda compilation tools, release 13.0, V13.0.88
// Based on NVVM 20.0.0
//

.version 9.0
.target sm_100
.address_size 64

	// .globl	_Z13kernel_sharedPiiii
// _ZZ13kernel_sharedPiiiiE6sh_mem has been demoted

.visible .entry _Z13kernel_sharedPiiii(
	.param .u64 .ptr .align 1 _Z13kernel_sharedPiiii_param_0,
	.param .u32 _Z13kernel_sharedPiiii_param_1,
	.param .u32 _Z13kernel_sharedPiiii_param_2,
	.param .u32 _Z13kernel_sharedPiiii_param_3
)
{
	.reg .pred 	%p<10>;
	.reg .b32 	%r<48>;
	.reg .b64 	%rd<7>;
	// demoted variable
	.shared .align 4 .b8 _ZZ13kernel_sharedPiiiiE6sh_mem[8192];
	ld.param.u64 	%rd4, [_Z13kernel_sharedPiiii_param_0];
	ld.param.u32 	%r22, [_Z13kernel_sharedPiiii_param_1];
	ld.param.u32 	%r23, [_Z13kernel_sharedPiiii_param_2];
	ld.param.u32 	%r24, [_Z13kernel_sharedPiiii_param_3];
	mov.u32 	%r25, %ctaid.x;
	shl.b32 	%r43, %r25, 10;
	setp.ge.s32 	%p1, %r43, %r22;
	@%p1 bra 	$L__BB0_13;
	cvta.to.global.u64 	%rd1, %rd4;
	mov.u32 	%r2, %tid.x;
	shl.b32 	%r26, %r2, 2;
	mov.u32 	%r27, _ZZ13kernel_sharedPiiiiE6sh_mem;
	add.s32 	%r3, %r27, %r26;
	shl.b32 	%r4, %r2, 1;
	mov.u32 	%r28, %nctaid.x;
	shl.b32 	%r5, %r28, 10;
$L__BB0_2:
	setp.lt.s32 	%p2, %r23, 2;
	add.s32 	%r29, %r43, %r2;
	mul.wide.u32 	%rd5, %r29, 4;
	add.s64 	%rd2, %rd1, %rd5;
	ld.global.u32 	%r30, [%rd2];
	st.shared.u32 	[%r3], %r30;
	add.s32 	%r31, %r29, 512;
	mul.wide.u32 	%rd6, %r31, 4;
	add.s64 	%rd3, %rd1, %rd6;
	ld.global.u32 	%r32, [%rd3];
	st.shared.u32 	[%r3+2048], %r32;
	bar.sync 	0;
	@%p2 bra 	$L__BB0_12;
	mov.u32 	%r44, %r23;
$L__BB0_4:
	shr.u32 	%r8, %r44, 1;
	mov.u32 	%r45, %r44;
$L__BB0_5:
	mov.u32 	%r9, %r45;
	shr.u32 	%r45, %r9, 1;
	add.s32 	%r33, %r45, -1;
	and.b32  	%r34, %r33, %r2;
	sub.s32 	%r11, %r4, %r34;
	add.s32 	%r12, %r11, %r43;
	rem.s32 	%r35, %r12, %r44;
	setp.ge.s32 	%p3, %r35, %r8;
	@%p3 bra 	$L__BB0_10;
	div.s32 	%r36, %r12, %r24;
	and.b32  	%r37, %r36, 1;
	setp.eq.b32 	%p4, %r37, 1;
	shl.b32 	%r38, %r11, 2;
	add.s32 	%r13, %r27, %r38;
	shl.b32 	%r40, %r8, 2;
	add.s32 	%r14, %r13, %r40;
	@%p4 bra 	$L__BB0_8;
	ld.shared.u32 	%r47, [%r13];
	ld.shared.u32 	%r46, [%r14];
	setp.gt.s32 	%p6, %r47, %r46;
	@%p6 bra 	$L__BB0_9;
	bra.uni 	$L__BB0_10;
$L__BB0_8:
	ld.shared.u32 	%r47, [%r13];
	ld.shared.u32 	%r46, [%r14];
	setp.ge.s32 	%p5, %r47, %r46;
	@%p5 bra 	$L__BB0_10;
$L__BB0_9:
	st.shared.u32 	[%r13], %r46;
	st.shared.u32 	[%r14], %r47;
$L__BB0_10:
	bar.sync 	0;
	setp.gt.u32 	%p7, %r9, 3;
	@%p7 bra 	$L__BB0_5;
	setp.gt.u32 	%p8, %r44, 3;
	mov.u32 	%r44, %r8;
	@%p8 bra 	$L__BB0_4;
$L__BB0_12:
	ld.shared.u32 	%r41, [%r3];
	st.global.u32 	[%rd2], %r41;
	ld.shared.u32 	%r42, [%r3+2048];
	st.global.u32 	[%rd3], %r42;
	add.s32 	%r43, %r43, %r5;
	setp.lt.s32 	%p9, %r43, %r22;
	@%p9 bra 	$L__BB0_2;
$L__BB0_13:
	ret;

}
	// .globl	_Z13kernel_globalPiiii
.visible .entry _Z13kernel_globalPiiii(
	.param .u64 .ptr .align 1 _Z13kernel_globalPiiii_param_0,
	.param .u32 _Z13kernel_globalPiiii_param_1,
	.param .u32 _Z13kernel_globalPiiii_param_2,
	.param .u32 _Z13kernel_globalPiiii_param_3
)
{
	.reg .pred 	%p<7>;
	.reg .b32 	%r<27>;
	.reg .b64 	%rd<7>;

	ld.param.u64 	%rd4, [_Z13kernel_globalPiiii_param_0];
	ld.param.u32 	%r13, [_Z13kernel_globalPiiii_param_1];
	ld.param.u32 	%r14, [_Z13kernel_globalPiiii_param_2];
	ld.param.u32 	%r15, [_Z13kernel_globalPiiii_param_3];
	mov.u32 	%r16, %ctaid.x;
	mov.u32 	%r1, %ntid.x;
	mov.u32 	%r17, %tid.x;
	mad.lo.s32 	%r24, %r16, %r1, %r17;
	setp.ge.s32 	%p1, %r24, %r13;
	@%p1 bra 	$L__BB1_8;
	shr.u32 	%r18, %r14, 31;
	add.s32 	%r19, %r14, %r18;
	shr.s32 	%r3, %r19, 1;
	mov.u32 	%r20, %nctaid.x;
	mul.lo.s32 	%r4, %r1, %r20;
	cvta.to.global.u64 	%rd1, %rd4;
	mul.wide.s32 	%rd6, %r3, 4;
$L__BB1_2:
	rem.s32 	%r21, %r24, %r14;
	setp.ge.s32 	%p2, %r21, %r3;
	@%p2 bra 	$L__BB1_7;
	div.s32 	%r22, %r24, %r15;
	and.b32  	%r23, %r22, 1;
	setp.eq.b32 	%p3, %r23, 1;
	mul.wide.s32 	%rd5, %r24, 4;
	add.s64 	%rd2, %rd1, %rd5;
	add.s64 	%rd3, %rd2, %rd6;
	@%p3 bra 	$L__BB1_5;
	ld.global.u32 	%r26, [%rd2];
	ld.global.u32 	%r25, [%rd3];
	setp.gt.s32 	%p5, %r26, %r25;
	@%p5 bra 	$L__BB1_6;
	bra.uni 	$L__BB1_7;
$L__BB1_5:
	ld.global.u32 	%r26, [%rd2];
	ld.global.u32 	%r25, [%rd3];
	setp.ge.s32 	%p4, %r26, %r25;
	@%p4 bra 	$L__BB1_7;
$L__BB1_6:
	st.global.u32 	[%rd2], %r25;
	st.global.u32 	[%rd3], %r26;
$L__BB1_7:
	add.s32 	%r24, %r24, %r4;
	setp.lt.s32 	%p6, %r24, %r13;
	@%p6 bra 	$L__BB1_2;
$L__BB1_8:
	ret;

}


// ===== COMPILED SASS (sm_100) =====

	.target	sm_100

	.elftype	@"ET_EXEC"


//--------------------- .note.nv.tkinfo           --------------------------
	.section	.note.nv.tkinfo,"",@"SHT_NOTE"
	.sectionflags	@"SHF_NOTE_NV_TKINFO"
	.tkinfo
        /*0018*/ 	.word	0x00000002
        /*0030*/ 	.string	""
        /*0030*/ 	.string	"ptxas"
        /*0030*/ 	.string	"Cuda compilation tools, release 13.0, V13.0.88"
        /*0030*/ 	.string	"Build cuda_13.0.r13.0/compiler.36424714_0"
        /*0030*/ 	.string	"-arch sm_100 -m 64 "



//--------------------- .note.nv.cuinfo           --------------------------
	.section	.note.nv.cuinfo,"",@"SHT_NOTE"
	.sectionflags	@"SHF_NOTE_NV_CUINFO"
        /*0018*/ 	.short	0x0002
        /*001a*/ 	.short	0x0064
        /*001c*/ 	.short	0x0082
	.zero		2


//--------------------- .nv.info                  --------------------------
	.section	.nv.info,"",@"SHT_CUDA_INFO"
	.align	4


	//----- nvinfo : EIATTR_REGCOUNT
	.align		4
        /*0000*/ 	.byte	0x04, 0x2f
        /*0002*/ 	.short	(.L_1 - .L_0)
	.align		4
.L_0:
        /*0004*/ 	.word	index@(_Z13kernel_sharedPiiii)
        /*0008*/ 	.word	0x0000001b


	//----- nvinfo : EIATTR_FRAME_SIZE
	.align		4
.L_1:
        /*000c*/ 	.byte	0x04, 0x11
        /*000e*/ 	.short	(.L_3 - .L_2)
	.align		4
.L_2:
        /*0010*/ 	.word	index@(_Z13kernel_sharedPiiii)
        /*0014*/ 	.word	0x00000000


	//----- nvinfo : EIATTR_REGCOUNT
	.align		4
.L_3:
        /*0018*/ 	.byte	0x04, 0x2f
        /*001a*/ 	.short	(.L_5 - .L_4)
	.align		4
.L_4:
        /*001c*/ 	.word	index@(_Z13kernel_globalPiiii)
        /*0020*/ 	.word	0x00000016


	//----- nvinfo : EIATTR_FRAME_SIZE
	.align		4
.L_5:
        /*0024*/ 	.byte	0x04, 0x11
        /*0026*/ 	.short	(.L_7 - .L_6)
	.align		4
.L_6:
        /*0028*/ 	.word	index@(_Z13kernel_globalPiiii)
        /*002c*/ 	.word	0x00000000


	//----- nvinfo : EIATTR_MIN_STACK_SIZE
	.align		4
.L_7:
        /*0030*/ 	.byte	0x04, 0x12
        /*0032*/ 	.short	(.L_9 - .L_8)
	.align		4
.L_8:
        /*0034*/ 	.word	index@(_Z13kernel_globalPiiii)
        /*0038*/ 	.word	0x00000000


	//----- nvinfo : EIATTR_MIN_STACK_SIZE
	.align		4
.L_9:
        /*003c*/ 	.byte	0x04, 0x12
        /*003e*/ 	.short	(.L_11 - .L_10)
	.align		4
.L_10:
        /*0040*/ 	.word	index@(_Z13kernel_sharedPiiii)
        /*0044*/ 	.word	0x00000000
.L_11:


//--------------------- .nv.compat                --------------------------
	.section	.nv.compat,"",@"SHT_CUDA_COMPAT_INFO"
	.align	4
        /*0000*/ 	.byte	0x02, 0x09, 0x00, 0x00, 0x02, 0x02, 0x01, 0x00, 0x02, 0x05, 0x05, 0x00, 0x03, 0x07, 0x01, 0x01
        /*0010*/ 	.byte	0x02, 0x03, 0x00, 0x00, 0x02, 0x06, 0x01, 0x00, 0x04, 0x0b, 0x08, 0x00, 0x09, 0x00, 0x00, 0x00
        /*0020*/ 	.byte	0x00, 0x00, 0x00, 0x00


//--------------------- .nv.info._Z13kernel_globalPiiii --------------------------
	.section	.nv.info._Z13kernel_globalPiiii,"",@"SHT_CUDA_INFO"
	.sectionflags	@""
	.align	4


	//----- nvinfo : EIATTR_CUDA_API_VERSION
	.align		4
        /*0000*/ 	.byte	0x04, 0x37
        /*0002*/ 	.short	(.L_13 - .L_12)
.L_12:
        /*0004*/ 	.word	0x00000082


	//----- nvinfo : EIATTR_KPARAM_INFO
	.align		4
.L_13:
        /*0008*/ 	.byte	0x04, 0x17
        /*000a*/ 	.short	(.L_15 - .L_14)
.L_14:
        /*000c*/ 	.word	0x00000000
        /*0010*/ 	.short	0x0003
        /*0012*/ 	.short	0x0010
        /*0014*/ 	.byte	0x00, 0xf0, 0x11, 0x00


	//----- nvinfo : EIATTR_KPARAM_INFO
	.align		4
.L_15:
        /*0018*/ 	.byte	0x04, 0x17
        /*001a*/ 	.short	(.L_17 - .L_16)
.L_16:
        /*001c*/ 	.word	0x00000000
        /*0020*/ 	.short	0x0002
        /*0022*/ 	.short	0x000c
        /*0024*/ 	.byte	0x00, 0xf0, 0x11, 0x00


	//----- nvinfo : EIATTR_KPARAM_INFO
	.align		4
.L_17:
        /*0028*/ 	.byte	0x04, 0x17
        /*002a*/ 	.short	(.L_19 - .L_18)
.L_18:
        /*002c*/ 	.word	0x00000000
        /*0030*/ 	.short	0x0001
        /*0032*/ 	.short	0x0008
        /*0034*/ 	.byte	0x00, 0xf0, 0x11, 0x00


	//----- nvinfo : EIATTR_KPARAM_INFO
	.align		4
.L_19:
        /*0038*/ 	.byte	0x04, 0x17
        /*003a*/ 	.short	(.L_21 - .L_20)
.L_20:
        /*003c*/ 	.word	0x00000000
        /*0040*/ 	.short	0x0000
        /*0042*/ 	.short	0x0000
        /*0044*/ 	.byte	0x00, 0xf5, 0x21, 0x00


	//----- nvinfo : EIATTR_SPARSE_MMA_MASK
	.align		4
.L_21:
        /*0048*/ 	.byte	0x03, 0x50
        /*004a*/ 	.short	0x0000


	//----- nvinfo : EIATTR_MAXREG_COUNT
	.align		4
        /*004c*/ 	.byte	0x03, 0x1b
        /*004e*/ 	.short	0x00ff


	//----- nvinfo : EIATTR_MERCURY_ISA_VERSION
	.align		4
        /*0050*/ 	.byte	0x03, 0x5f
        /*0052*/ 	.short	0x0101


	//----- nvinfo : EIATTR_VRC_CTA_INIT_COUNT
	.align		4
        /*0054*/ 	.byte	0x02, 0x4a
	.zero		1
	.zero		1


	//----- nvinfo : EIATTR_EXIT_INSTR_OFFSETS
	.align		4
        /*0058*/ 	.byte	0x04, 0x1c
        /*005a*/ 	.short	(.L_23 - .L_22)


	//   ....[0]....
.L_22:
        /*005c*/ 	.word	0x00000070


	//   ....[1]....
        /*0060*/ 	.word	0x00000590


	//----- nvinfo : EIATTR_CRS_STACK_SIZE
	.align		4
.L_23:
        /*0064*/ 	.byte	0x04, 0x1e
        /*0066*/ 	.short	(.L_25 - .L_24)
.L_24:
        /*0068*/ 	.word	0x00000000


	//----- nvinfo : EIATTR_CBANK_PARAM_SIZE
	.align		4
.L_25:
        /*006c*/ 	.byte	0x03, 0x19
        /*006e*/ 	.short	0x0014


	//----- nvinfo : EIATTR_PARAM_CBANK
	.align		4
        /*0070*/ 	.byte	0x04, 0x0a
        /*0072*/ 	.short	(.L_27 - .L_26)
	.align		4
.L_26:
        /*0074*/ 	.word	index@(.nv.constant0._Z13kernel_globalPiiii)
        /*0078*/ 	.short	0x0380
        /*007a*/ 	.short	0x0014


	//----- nvinfo : EIATTR_SW_WAR
	.align		4
.L_27:
        /*007c*/ 	.byte	0x04, 0x36
        /*007e*/ 	.short	(.L_29 - .L_28)
.L_28:
        /*0080*/ 	.word	0x00000008
.L_29:


//--------------------- .nv.info._Z13kernel_sharedPiiii --------------------------
	.section	.nv.info._Z13kernel_sharedPiiii,"",@"SHT_CUDA_INFO"
	.sectionflags	@""
	.align	4


	//----- nvinfo : EIATTR_CUDA_API_VERSION
	.align		4
        /*0000*/ 	.byte	0x04, 0x37
        /*0002*/ 	.short	(.L_31 - .L_30)
.L_30:
        /*0004*/ 	.word	0x00000082


	//----- nvinfo : EIATTR_KPARAM_INFO
	.align		4
.L_31:
        /*0008*/ 	.byte	0x04, 0x17
        /*000a*/ 	.short	(.L_33 - .L_32)
.L_32:
        /*000c*/ 	.word	0x00000000
        /*0010*/ 	.short	0x0003
        /*0012*/ 	.short	0x0010
        /*0014*/ 	.byte	0x00, 0xf0, 0x11, 0x00


	//----- nvinfo : EIATTR_KPARAM_INFO
	.align		4
.L_33:
        /*0018*/ 	.byte	0x04, 0x17
        /*001a*/ 	.short	(.L_35 - .L_34)
.L_34:
        /*001c*/ 	.word	0x00000000
        /*0020*/ 	.short	0x0002
        /*0022*/ 	.short	0x000c
        /*0024*/ 	.byte	0x00, 0xf0, 0x11, 0x00


	//----- nvinfo : EIATTR_KPARAM_INFO
	.align		4
.L_35:
        /*0028*/ 	.byte	0x04, 0x17
        /*002a*/ 	.short	(.L_37 - .L_36)
.L_36:
        /*002c*/ 	.word	0x00000000
        /*0030*/ 	.short	0x0001
        /*0032*/ 	.short	0x0008
        /*0034*/ 	.byte	0x00, 0xf0, 0x11, 0x00


	//----- nvinfo : EIATTR_KPARAM_INFO
	.align		4
.L_37:
        /*0038*/ 	.byte	0x04, 0x17
        /*003a*/ 	.short	(.L_39 - .L_38)
.L_38:
        /*003c*/ 	.word	0x00000000
        /*0040*/ 	.short	0x0000
        /*0042*/ 	.short	0x0000
        /*0044*/ 	.byte	0x00, 0xf5, 0x21, 0x00


	//----- nvinfo : EIATTR_SPARSE_MMA_MASK
	.align		4
.L_39:
        /*0048*/ 	.byte	0x03, 0x50
        /*004a*/ 	.short	0x0000


	//----- nvinfo : EIATTR_MAXREG_COUNT
	.align		4
        /*004c*/ 	.byte	0x03, 0x1b
        /*004e*/ 	.short	0x00ff


	//----- nvinfo : EIATTR_NUM_BARRIERS
	.align		4
        /*0050*/ 	.byte	0x02, 0x4c
        /*0052*/ 	.byte	0x01
	.zero		1


	//----- nvinfo : EIATTR_MERCURY_ISA_VERSION
	.align		4
        /*0054*/ 	.byte	0x03, 0x5f
        /*0056*/ 	.short	0x0101


	//----- nvinfo : EIATTR_VRC_CTA_INIT_COUNT
	.align		4
        /*0058*/ 	.byte	0x02, 0x4a
	.zero		1
	.zero		1


	//----- nvinfo : EIATTR_EXIT_INSTR_OFFSETS
	.align		4
        /*005c*/ 	.byte	0x04, 0x1c
        /*005e*/ 	.short	(.L_41 - .L_40)


	//   ....[0]....
.L_40:
        /*0060*/ 	.word	0x00000050


	//   ....[1]....
        /*0064*/ 	.word	0x00000790


	//----- nvinfo : EIATTR_CRS_STACK_SIZE
	.align		4
.L_41:
        /*0068*/ 	.byte	0x04, 0x1e
        /*006a*/ 	.short	(.L_43 - .L_42)
.L_42:
        /*006c*/ 	.word	0x00000000


	//----- nvinfo : EIATTR_CBANK_PARAM_SIZE
	.align		4
.L_43:
        /*0070*/ 	.byte	0x03, 0x19
        /*0072*/ 	.short	0x0014


	//----- nvinfo : EIATTR_PARAM_CBANK
	.align		4
        /*0074*/ 	.byte	0x04, 0x0a
        /*0076*/ 	.short	(.L_45 - .L_44)
	.align		4
.L_44:
        /*0078*/ 	.word	index@(.nv.constant0._Z13kernel_sharedPiiii)
        /*007c*/ 	.short	0x0380
        /*007e*/ 	.short	0x0014


	//----- nvinfo : EIATTR_SW_WAR
	.align		4
.L_45:
        /*0080*/ 	.byte	0x04, 0x36
        /*0082*/ 	.short	(.L_47 - .L_46)
.L_46:
        /*0084*/ 	.word	0x00000008
.L_47:


//--------------------- .nv.callgraph             --------------------------
	.section	.nv.callgraph,"",@"SHT_CUDA_CALLGRAPH"
	.align	4
	.sectionentsize	8
	.align		4
        /*0000*/ 	.word	0x00000000
	.align		4
        /*0004*/ 	.word	0xffffffff
	.align		4
        /*0008*/ 	.word	0x00000000
	.align		4
        /*000c*/ 	.word	0xfffffffe
	.align		4
        /*0010*/ 	.word	0x00000000
	.align		4
        /*0014*/ 	.word	0xfffffffd
	.align		4
        /*0018*/ 	.word	0x00000000
	.align		4
        /*001c*/ 	.word	0xfffffffc


//--------------------- .text._Z13kernel_globalPiiii --------------------------
	.section	.text._Z13kernel_globalPiiii,"ax",@progbits
	.align	128
        .global         _Z13kernel_globalPiiii
        .type           _Z13kernel_globalPiiii,@function
        .size           _Z13kernel_globalPiiii,(.L_x_17 - _Z13kernel_globalPiiii)
        .other          _Z13kernel_globalPiiii,@"STO_CUDA_ENTRY STV_DEFAULT"
_Z13kernel_globalPiiii:
.text._Z13kernel_globalPiiii:
[----:B------:R-:W-:Y:S01]  /*0000*/  LDC R1, c[0x0][0x37c] ;  /* 0x0000df00ff017b82 */ /* 0x000fe20000000800 */
[----:B------:R-:W0:Y:S07]  /*0010*/  S2R R0, SR_TID.X ;  /* 0x0000000000007919 */ /* 0x000e2e0000002100 */
[----:B------:R-:W0:Y:S01]  /*0020*/  S2UR UR4, SR_CTAID.X ;  /* 0x00000000000479c3 */ /* 0x000e220000002500 */
[----:B------:R-:W1:Y:S07]  /*0030*/  LDCU UR5, c[0x0][0x388] ;  /* 0x00007100ff0577ac */ /* 0x000e6e0008000800 */
[----:B------:R-:W0:Y:S02]  /*0040*/  LDC R11, c[0x0][0x360] ;  /* 0x0000d800ff0b7b82 */ /* 0x000e240000000800 */
[----:B0-----:R-:W-:-:S05]  /*0050*/  IMAD R9, R11, UR4, R0 ;  /* 0x000000040b097c24 */ /* 0x001fca000f8e0200 */
[----:B-1----:R-:W-:-:S13]  /*0060*/  ISETP.GE.AND P0, PT, R9, UR5, PT ;  /* 0x0000000509007c0c */ /* 0x002fda000bf06270 */
[----:B------:R-:W-:Y:S05]  /*0070*/  @P0 EXIT ;  /* 0x000000000000094d */ /* 0x000fea0003800000 */
[----:B------:R-:W0:Y:S01]  /*0080*/  LDC R10, c[0x0][0x38c] ;  /* 0x0000e300ff0a7b82 */ /* 0x000e220000000800 */
[----:B------:R-:W1:Y:S01]  /*0090*/  LDCU UR4, c[0x0][0x370] ;  /* 0x00006e00ff0477ac */ /* 0x000e620008000800 */
[----:B------:R-:W2:Y:S06]  /*00a0*/  LDCU.64 UR6, c[0x0][0x358] ;  /* 0x00006b00ff0677ac */ /* 0x000eac0008000a00 */
[----:B------:R-:W3:Y:S01]  /*00b0*/  LDC R5, c[0x0][0x38c] ;  /* 0x0000e300ff057b82 */ /* 0x000ee20000000800 */
[----:B------:R-:W4:Y:S07]  /*00c0*/  LDCU UR5, c[0x0][0x388] ;  /* 0x00007100ff0577ac */ /* 0x000f2e0008000800 */
[----:B------:R-:W1:Y:S01]  /*00d0*/  LDC R4, c[0x0][0x390] ;  /* 0x0000e400ff047b82 */ /* 0x000e620000000800 */
[----:B0-----:R-:W-:-:S07]  /*00e0*/  IABS R0, R10 ;  /* 0x0000000a00007213 */ /* 0x001fce0000000000 */
[----:B------:R-:W0:Y:S01]  /*00f0*/  LDC.64 R2, c[0x0][0x380] ;  /* 0x0000e000ff027b82 */ /* 0x000e220000000a00 */
[----:B------:R-:W-:Y:S01]  /*0100*/  LEA.HI R10, R10, R10, RZ, 0x1 ;  /* 0x0000000a0a0a7211 */ /* 0x000fe200078f08ff */
[----:B------:R-:W5:Y:S03]  /*0110*/  I2F.RP R8, R0 ;  /* 0x0000000000087306 */ /* 0x000f660000209400 */
[----:B------:R-:W-:Y:S02]  /*0120*/  SHF.R.S32.HI R10, RZ, 0x1, R10 ;  /* 0x00000001ff0a7819 */ /* 0x000fe4000001140a */
[----:B---3--:R-:W-:-:S03]  /*0130*/  ISETP.NE.AND P0, PT, R5, RZ, PT ;  /* 0x000000ff0500720c */ /* 0x008fc60003f05270 */
[----:B-----5:R-:W3:Y:S02]  /*0140*/  MUFU.RCP R8, R8 ;  /* 0x0000000800087308 */ /* 0x020ee40000001000 */
[----:B---3--:R-:W-:Y:S01]  /*0150*/  VIADD R6, R8, 0xffffffe ;  /* 0x0ffffffe08067836 */ /* 0x008fe20000000000 */
[----:B------:R-:W-:-:S05]  /*0160*/  IABS R8, R5 ;  /* 0x0000000500087213 */ /* 0x000fca0000000000 */
[----:B------:R3:W5:Y:S02]  /*0170*/  F2I.FTZ.U32.TRUNC.NTZ R7, R6 ;  /* 0x0000000600077305 */ /* 0x000764000021f000 */
[----:B---3--:R-:W-:Y:S02]  /*0180*/  IMAD.MOV.U32 R6, RZ, RZ, RZ ;  /* 0x000000ffff067224 */ /* 0x008fe400078e00ff */
[----:B-----5:R-:W-:-:S04]  /*0190*/  IMAD.MOV R13, RZ, RZ, -R7 ;  /* 0x000000ffff0d7224 */ /* 0x020fc800078e0a07 */
[----:B------:R-:W-:-:S04]  /*01a0*/  IMAD R13, R13, R0, RZ ;  /* 0x000000000d0d7224 */ /* 0x000fc800078e02ff */
[----:B------:R-:W-:-:S04]  /*01b0*/  IMAD.HI.U32 R6, R7, R13, R6 ;  /* 0x0000000d07067227 */ /* 0x000fc800078e0006 */
[----:B012-4-:R-:W-:-:S07]  /*01c0*/  IMAD R7, R11, UR4, RZ ;  /* 0x000000040b077c24 */ /* 0x017fce000f8e02ff */
.L_x_5:
[----:B0-----:R-:W-:Y:S01]  /*01d0*/  IABS R15, R9 ;  /* 0x00000009000f7213 */ /* 0x001fe20000000000 */
[----:B------:R-:W-:Y:S01]  /*01e0*/  BSSY.RECONVERGENT B0, `(.L_x_0) ;  /* 0x0000037000007945 */ /* 0x000fe20003800200 */
[----:B------:R-:W-:-:S03]  /*01f0*/  ISETP.GE.AND P2, PT, R9, RZ, PT ;  /* 0x000000ff0900720c */ /* 0x000fc60003f46270 */
[----:B------:R-:W-:-:S04]  /*0200*/  IMAD.HI.U32 R11, R6, R15, RZ ;  /* 0x0000000f060b7227 */ /* 0x000fc800078e00ff */
[----:B------:R-:W-:-:S04]  /*0210*/  IMAD.MOV R11, RZ, RZ, -R11 ;  /* 0x000000ffff0b7224 */ /* 0x000fc800078e0a0b */
[----:B------:R-:W-:-:S05]  /*0220*/  IMAD R11, R8, R11, R15 ;  /* 0x0000000b080b7224 */ /* 0x000fca00078e020f */
[----:B------:R-:W-:-:S13]  /*0230*/  ISETP.GT.U32.AND P1, PT, R0, R11, PT ;  /* 0x0000000b0000720c */ /* 0x000fda0003f24070 */
[----:B------:R-:W-:-:S05]  /*0240*/  @!P1 IMAD.IADD R11, R11, 0x1, -R8 ;  /* 0x000000010b0b9824 */ /* 0x000fca00078e0a08 */
[----:B------:R-:W-:-:S13]  /*0250*/  ISETP.GT.U32.AND P1, PT, R0, R11, PT ;  /* 0x0000000b0000720c */ /* 0x000fda0003f24070 */
[----:B------:R-:W-:-:S05]  /*0260*/  @!P1 IADD3 R11, PT, PT, R11, -R8, RZ ;  /* 0x800000080b0b9210 */ /* 0x000fca0007ffe0ff */
[----:B------:R-:W-:Y:S01]  /*0270*/  @!P2 IMAD.MOV R11, RZ, RZ, -R11 ;  /* 0x000000ffff0ba224 */ /* 0x000fe200078e0a0b */
[----:B------:R-:W-:-:S04]  /*0280*/  @!P0 LOP3.LUT R11, RZ, R5, RZ, 0x33, !PT ;  /* 0x00000005ff0b8212 */ /* 0x000fc800078e33ff */
[----:B------:R-:W-:-:S13]  /*0290*/  ISETP.GE.AND P1, PT, R11, R10, PT ;  /* 0x0000000a0b00720c */ /* 0x000fda0003f26270 */
[----:B------:R-:W-:Y:S05]  /*02a0*/  @P1 BRA `(.L_x_1) ;  /* 0x0000000000a81947 */ /* 0x000fea0003800000 */
[-C--:B------:R-:W-:Y:S01]  /*02b0*/  IABS R17, R4.reuse ;  /* 0x0000000400117213 */ /* 0x080fe20000000000 */
[----:B------:R-:W-:Y:S03]  /*02c0*/  BSSY.RELIABLE B1, `(.L_x_2) ;  /* 0x0000026000017945 */ /* 0x000fe60003800100 */
[----:B------:R-:W0:Y:S08]  /*02d0*/  I2F.RP R11, R17 ;  /* 0x00000011000b7306 */ /* 0x000e300000209400 */
[----:B0-----:R-:W0:Y:S02]  /*02e0*/  MUFU.RCP R11, R11 ;  /* 0x0000000b000b7308 */ /* 0x001e240000001000 */
[----:B0-----:R-:W-:Y:S01]  /*02f0*/  VIADD R12, R11, 0xffffffe ;  /* 0x0ffffffe0b0c7836 */ /* 0x001fe20000000000 */
[----:B------:R-:W-:-:S05]  /*0300*/  LOP3.LUT R11, R9, R4, RZ, 0x3c, !PT ;  /* 0x00000004090b7212 */ /* 0x000fca00078e3cff */
[----:B------:R0:W1:Y:S01]  /*0310*/  F2I.FTZ.U32.TRUNC.NTZ R13, R12 ;  /* 0x0000000c000d7305 */ /* 0x000062000021f000 */
[----:B------:R-:W-:Y:S01]  /*0320*/  ISETP.GE.AND P2, PT, R11, RZ, PT ;  /* 0x000000ff0b00720c */ /* 0x000fe20003f46270 */
[----:B0-----:R-:W-:Y:S02]  /*0330*/  HFMA2 R12, -RZ, RZ, 0, 0 ;  /* 0x00000000ff0c7431 */ /* 0x001fe400000001ff */
[----:B-1----:R-:W-:-:S04]  /*0340*/  IMAD.MOV R14, RZ, RZ, -R13 ;  /* 0x000000ffff0e7224 */ /* 0x002fc800078e0a0d */
[----:B------:R-:W-:-:S04]  /*0350*/  IMAD R19, R14, R17, RZ ;  /* 0x000000110e137224 */ /* 0x000fc800078e02ff */
[----:B------:R-:W-:-:S06]  /*0360*/  IMAD.HI.U32 R13, R13, R19, R12 ;  /* 0x000000130d0d7227 */ /* 0x000fcc00078e000c */
[----:B------:R-:W-:-:S04]  /*0370*/  IMAD.HI.U32 R13, R13, R15, RZ ;  /* 0x0000000f0d0d7227 */ /* 0x000fc800078e00ff */
[----:B------:R-:W-:-:S04]  /*0380*/  IMAD.MOV R14, RZ, RZ, -R13 ;  /* 0x000000ffff0e7224 */ /* 0x000fc800078e0a0d */
[----:B------:R-:W-:-:S05]  /*0390*/  IMAD R14, R17, R14, R15 ;  /* 0x0000000e110e7224 */ /* 0x000fca00078e020f */
[----:B------:R-:W-:-:S13]  /*03a0*/  ISETP.GT.U32.AND P3, PT, R17, R14, PT ;  /* 0x0000000e1100720c */ /* 0x000fda0003f64070 */
[----:B------:R-:W-:Y:S02]  /*03b0*/  @!P3 IMAD.IADD R14, R14, 0x1, -R17 ;  /* 0x000000010e0eb824 */ /* 0x000fe400078e0a11 */
[----:B------:R-:W-:Y:S01]  /*03c0*/  @!P3 VIADD R13, R13, 0x1 ;  /* 0x000000010d0db836 */ /* 0x000fe20000000000 */
[----:B------:R-:W-:Y:S02]  /*03d0*/  ISETP.NE.AND P3, PT, R4, RZ, PT ;  /* 0x000000ff0400720c */ /* 0x000fe40003f65270 */
[----:B------:R-:W-:-:S13]  /*03e0*/  ISETP.GE.U32.AND P1, PT, R14, R17, PT ;  /* 0x000000110e00720c */ /* 0x000fda0003f26070 */
[----:B------:R-:W-:-:S05]  /*03f0*/  @P1 IADD3 R13, PT, PT, R13, 0x1, RZ ;  /* 0x000000010d0d1810 */ /* 0x000fca0007ffe0ff */
[----:B------:R-:W-:Y:S01]  /*0400*/  @!P2 IMAD.MOV R13, RZ, RZ, -R13 ;  /* 0x000000ffff0da224 */ /* 0x000fe200078e0a0d */
[----:B------:R-:W-:-:S04]  /*0410*/  @!P3 LOP3.LUT R13, RZ, R4, RZ, 0x33, !PT ;  /* 0x00000004ff0db212 */ /* 0x000fc800078e33ff */
[----:B------:R-:W-:Y:S01]  /*0420*/  LOP3.LUT R11, R13, 0x1, RZ, 0xc0, !PT ;  /* 0x000000010d0b7812 */ /* 0x000fe200078ec0ff */
[----:B------:R-:W-:-:S03]  /*0430*/  IMAD.WIDE R12, R9, 0x4, R2 ;  /* 0x00000004090c7825 */ /* 0x000fc600078e0202 */
[----:B------:R-:W-:Y:S01]  /*0440*/  ISETP.NE.U32.AND P1, PT, R11, 0x1, PT ;  /* 0x000000010b00780c */ /* 0x000fe20003f25070 */
[----:B------:R-:W-:-:S12]  /*0450*/  IMAD.WIDE R14, R10, 0x4, R12 ;  /* 0x000000040a0e7825 */ /* 0x000fd800078e020c */
[----:B------:R-:W-:Y:S05]  /*0460*/  @!P1 BRA `(.L_x_3) ;  /* 0x0000000000189947 */ /* 0x000fea0003800000 */
[----:B------:R-:W2:Y:S04]  /*0470*/  LDG.E R11, desc[UR6][R12.64] ;  /* 0x000000060c0b7981 */ /* 0x000ea8000c1e1900 */
[----:B------:R-:W2:Y:S02]  /*0480*/  LDG.E R16, desc[UR6][R14.64] ;  /* 0x000000060e107981 */ /* 0x000ea4000c1e1900 */
[----:B--2---:R-:W-:-:S13]  /*0490*/  ISETP.GT.AND P1, PT, R11, R16, PT ;  /* 0x000000100b00720c */ /* 0x004fda0003f24270 */
[----:B------:R-:W-:Y:S05]  /*04a0*/  @!P1 BREAK.RELIABLE B1 ;  /* 0x0000000000019942 */ /* 0x000fea0003800100 */
[----:B------:R-:W-:Y:S05]  /*04b0*/  @P1 BRA `(.L_x_4) ;  /* 0x0000000000181947 */ /* 0x000fea0003800000 */
[----:B------:R-:W-:Y:S05]  /*04c0*/  BRA `(.L_x_1) ;  /* 0x0000000000207947 */ /* 0x000fea0003800000 */
.L_x_3:
[----:B------:R-:W2:Y:S04]  /*04d0*/  LDG.E R11, desc[UR6][R12.64] ;  /* 0x000000060c0b7981 */ /* 0x000ea8000c1e1900 */
[----:B------:R-:W2:Y:S02]  /*04e0*/  LDG.E R16, desc[UR6][R14.64] ;  /* 0x000000060e107981 */ /* 0x000ea4000c1e1900 */
[----:B--2---:R-:W-:-:S13]  /*04f0*/  ISETP.GE.AND P1, PT, R11, R16, PT ;  /* 0x000000100b00720c */ /* 0x004fda0003f26270 */
[----:B------:R-:W-:Y:S05]  /*0500*/  @P1 BREAK.RELIABLE B1 ;  /* 0x0000000000011942 */ /* 0x000fea0003800100 */
[----:B------:R-:W-:Y:S05]  /*0510*/  @P1 BRA `(.L_x_1) ;  /* 0x00000000000c1947 */ /* 0x000fea0003800000 */
.L_x_4:
[----:B------:R-:W-:Y:S05]  /*0520*/  BSYNC.RELIABLE B1 ;  /* 0x0000000000017941 */ /* 0x000fea0003800100 */
.L_x_2:
[----:B------:R0:W-:Y:S04]  /*0530*/  STG.E desc[UR6][R12.64], R16 ;  /* 0x000000100c007986 */ /* 0x0001e8000c101906 */
[----:B------:R0:W-:Y:S02]  /*0540*/  STG.E desc[UR6][R14.64], R11 ;  /* 0x0000000b0e007986 */ /* 0x0001e4000c101906 */
.L_x_1:
[----:B------:R-:W-:Y:S05]  /*0550*/  BSYNC.RECONVERGENT B0 ;  /* 0x0000000000007941 */ /* 0x000fea0003800200 */
.L_x_0:
[----:B------:R-:W-:-:S05]  /*0560*/  IMAD.IADD R9, R7, 0x1, R9 ;  /* 0x0000000107097824 */ /* 0x000fca00078e0209 */
[----:B------:R-:W-:-:S13]  /*0570*/  ISETP.GE.AND P1, PT, R9, UR5, PT ;  /* 0x0000000509007c0c */ /* 0x000fda000bf26270 */
[----:B------:R-:W-:Y:S05]  /*0580*/  @!P1 BRA `(.L_x_5) ;  /* 0xfffffffc00109947 */ /* 0x000fea000383ffff */
[----:B------:R-:W-:Y:S05]  /*0590*/  EXIT ;  /* 0x000000000000794d */ /* 0x000fea0003800000 */
.L_x_6:
[----:B------:R-:W-:-:S00]  /*05a0*/  BRA `(.L_x_6) ;  /* 0xfffffffc00fc7947 */ /* 0x000fc0000383ffff */
[----:B------:R-:W-:-:S00]  /*05b0*/  NOP ;  /* 0x0000000000007918 */ /* 0x000fc00000000000 */
        /* <DEDUP_REMOVED lines=12> */
.L_x_17:


//--------------------- .text._Z13kernel_sharedPiiii --------------------------
	.section	.text._Z13kernel_sharedPiiii,"ax",@progbits
	.align	128
        .global         _Z13kernel_sharedPiiii
        .type           _Z13kernel_sharedPiiii,@function
        .size           _Z13kernel_sharedPiiii,(.L_x_18 - _Z13kernel_sharedPiiii)
        .other          _Z13kernel_sharedPiiii,@"STO_CUDA_ENTRY STV_DEFAULT"
_Z13kernel_sharedPiiii:
.text._Z13kernel_sharedPiiii:
[----:B------:R-:W-:Y:S08]  /*0000*/  LDC R1, c[0x0][0x37c] ;  /* 0x0000df00ff017b82 */ /* 0x000ff00000000800 */
[----:B------:R-:W0:Y:S08]  /*0010*/  S2UR UR4, SR_CTAID.X ;  /* 0x00000000000479c3 */ /* 0x000e300000002500 */
[----:B------:R-:W1:Y:S01]  /*0020*/  LDC R0, c[0x0][0x388] ;  /* 0x0000e200ff007b82 */ /* 0x000e620000000800 */
[----:B0-----:R-:W-:-:S06]  /*0030*/  USHF.L.U32 UR4, UR4, 0xa, URZ ;  /* 0x0000000a04047899 */ /* 0x001fcc00080006ff */
[----:B-1----:R-:W-:-:S13]  /*0040*/  ISETP.LE.AND P0, PT, R0, UR4, PT ;  /* 0x0000000400007c0c */ /* 0x002fda000bf03270 */
[----:B------:R-:W-:Y:S05]  /*0050*/  @P0 EXIT ;  /* 0x000000000000094d */ /* 0x000fea0003800000 */
[----:B------:R-:W0:Y:S01]  /*0060*/  S2R R0, SR_TID.X ;  /* 0x0000000000007919 */ /* 0x000e220000002100 */
[----:B------:R-:W1:Y:S01]  /*0070*/  S2UR UR6, SR_CgaCtaId ;  /* 0x00000000000679c3 */ /* 0x000e620000008800 */
[----:B------:R-:W-:Y:S01]  /*0080*/  UMOV UR5, 0x400 ;  /* 0x0000040000057882 */ /* 0x000fe20000000000 */
[----:B------:R-:W2:Y:S01]  /*0090*/  LDCU UR7, c[0x0][0x370] ;  /* 0x00006e00ff0777ac */ /* 0x000ea20008000800 */
[----:B------:R-:W3:Y:S01]  /*00a0*/  LDCU.64 UR8, c[0x0][0x358] ;  /* 0x00006b00ff0877ac */ /* 0x000ee20008000a00 */
[----:B-1----:R-:W-:-:S06]  /*00b0*/  ULEA UR5, UR6, UR5, 0x18 ;  /* 0x0000000506057291 */ /* 0x002fcc000f8ec0ff */
[----:B0-23--:R-:W-:-:S07]  /*00c0*/  LEA R8, R0, UR5, 0x2 ;  /* 0x0000000500087c11 */ /* 0x00dfce000f8e10ff */
.L_x_15:
[----:B0-----:R-:W0:Y:S01]  /*00d0*/  LDC.64 R2, c[0x0][0x380] ;  /* 0x0000e000ff027b82 */ /* 0x001e220000000a00 */
[----:B------:R-:W-:Y:S01]  /*00e0*/  VIADD R5, R0, UR4 ;  /* 0x0000000400057c36 */ /* 0x000fe20008000000 */
[----:B------:R-:W1:Y:S03]  /*00f0*/  LDCU UR6, c[0x0][0x38c] ;  /* 0x00007180ff0677ac */ /* 0x000e660008000800 */
[C---:B------:R-:W-:Y:S02]  /*0100*/  VIADD R7, R5.reuse, 0x200 ;  /* 0x0000020005077836 */ /* 0x040fe40000000000 */
[----:B0-----:R-:W-:-:S04]  /*0110*/  IMAD.WIDE.U32 R4, R5, 0x4, R2 ;  /* 0x0000000405047825 */ /* 0x001fc800078e0002 */
[----:B------:R-:W-:Y:S02]  /*0120*/  IMAD.WIDE.U32 R2, R7, 0x4, R2 ;  /* 0x0000000407027825 */ /* 0x000fe400078e0002 */
[----:B------:R-:W2:Y:S04]  /*0130*/  LDG.E R7, desc[UR8][R4.64] ;  /* 0x0000000804077981 */ /* 0x000ea8000c1e1900 */
[----:B------:R-:W3:Y:S01]  /*0140*/  LDG.E R9, desc[UR8][R2.64] ;  /* 0x0000000802097981 */ /* 0x000ee2000c1e1900 */
[----:B-1----:R-:W-:-:S03]  /*0150*/  UISETP.GE.AND UP0, UPT, UR6, 0x2, UPT ;  /* 0x000000020600788c */ /* 0x002fc6000bf06270 */
[----:B--2---:R0:W-:Y:S04]  /*0160*/  STS [R8], R7 ;  /* 0x0000000708007388 */ /* 0x0041e80000000800 */
[----:B---3--:R0:W-:Y:S01]  /*0170*/  STS [R8+0x800], R9 ;  /* 0x0008000908007388 */ /* 0x0081e20000000800 */
[----:B------:R-:W-:Y:S06]  /*0180*/  BAR.SYNC.DEFER_BLOCKING 0x0 ;  /* 0x0000000000007b1d */ /* 0x000fec0000010000 */
[----:B------:R-:W-:Y:S05]  /*0190*/  BRA.U !UP0, `(.L_x_7) ;  /* 0x00000005085c7547 */ /* 0x000fea000b800000 */
[----:B------:R-:W1:Y:S02]  /*01a0*/  LDCU UR6, c[0x0][0x38c] ;  /* 0x00007180ff0677ac */ /* 0x000e640008000800 */
[----:B-1----:R-:W-:-:S07]  /*01b0*/  IMAD.U32 R10, RZ, RZ, UR6 ;  /* 0x00000006ff0a7e24 */ /* 0x002fce000f8e00ff */
.L_x_14:
[-C--:B0-----:R-:W-:Y:S01]  /*01c0*/  IABS R9, R10.reuse ;  /* 0x0000000a00097213 */ /* 0x081fe20000000000 */
[----:B------:R-:W0:Y:S01]  /*01d0*/  LDC R11, c[0x0][0x390] ;  /* 0x0000e400ff0b7b82 */ /* 0x000e220000000800 */
[----:B------:R-:W-:Y:S02]  /*01e0*/  IABS R14, R10 ;  /* 0x0000000a000e7213 */ /* 0x000fe40000000000 */
[----:B------:R-:W1:Y:S01]  /*01f0*/  I2F.RP R6, R9 ;  /* 0x0000000900067306 */ /* 0x000e620000209400 */
[----:B------:R-:W-:Y:S02]  /*0200*/  ISETP.NE.AND P0, PT, R10, RZ, PT ;  /* 0x000000ff0a00720c */ /* 0x000fe40003f05270 */
[----:B------:R-:W-:Y:S01]  /*0210*/  IADD3 R16, PT, PT, RZ, -R14, RZ ;  /* 0x8000000eff107210 */ /* 0x000fe20007ffe0ff */
[----:B------:R-:W-:Y:S01]  /*0220*/  IMAD.MOV.U32 R14, RZ, RZ, R10 ;  /* 0x000000ffff0e7224 */ /* 0x000fe200078e000a */
[----:B------:R-:W-:-:S03]  /*0230*/  IABS R15, R10 ;  /* 0x0000000a000f7213 */ /* 0x000fc60000000000 */
[----:B-1----:R-:W1:Y:S02]  /*0240*/  MUFU.RCP R6, R6 ;  /* 0x0000000600067308 */ /* 0x002e640000001000 */
[----:B-1----:R-:W-:-:S06]  /*0250*/  VIADD R13, R6, 0xffffffe ;  /* 0x0ffffffe060d7836 */ /* 0x002fcc0000000000 */
[----:B------:R-:W1:Y:S02]  /*0260*/  F2I.FTZ.U32.TRUNC.NTZ R13, R13 ;  /* 0x0000000d000d7305 */ /* 0x000e64000021f000 */
[----:B-1----:R-:W-:-:S04]  /*0270*/  IMAD.MOV R12, RZ, RZ, -R13 ;  /* 0x000000ffff0c7224 */ /* 0x002fc800078e0a0d */
[----:B------:R-:W-:Y:S02]  /*0280*/  IMAD R7, R12, R9, RZ ;  /* 0x000000090c077224 */ /* 0x000fe400078e02ff */
[----:B------:R-:W-:-:S04]  /*0290*/  IMAD.MOV.U32 R12, RZ, RZ, RZ ;  /* 0x000000ffff0c7224 */ /* 0x000fc800078e00ff */
[----:B------:R-:W-:Y:S01]  /*02a0*/  IMAD.HI.U32 R12, R13, R7, R12 ;  /* 0x000000070d0c7227 */ /* 0x000fe200078e000c */
[----:B0-----:R-:W-:-:S07]  /*02b0*/  SHF.R.U32.HI R13, RZ, 0x1, R10 ;  /* 0x00000001ff0d7819 */ /* 0x001fce000001160a */
.L_x_13:
[--C-:B------:R-:W-:Y:S01]  /*02c0*/  IMAD.MOV.U32 R17, RZ, RZ, R14.reuse ;  /* 0x000000ffff117224 */ /* 0x100fe200078e000e */
[----:B------:R-:W-:Y:S01]  /*02d0*/  SHF.R.U32.HI R14, RZ, 0x1, R14 ;  /* 0x00000001ff0e7819 */ /* 0x000fe2000001160e */
[----:B------:R-:W-:Y:S04]  /*02e0*/  BSSY.RECONVERGENT B0, `(.L_x_8) ;  /* 0x000003b000007945 */ /* 0x000fe80003800200 */
[----:B0-----:R-:W-:-:S05]  /*02f0*/  VIADD R7, R14, 0xffffffff ;  /* 0xffffffff0e077836 */ /* 0x001fca0000000000 */
[----:B------:R-:W-:-:S05]  /*0300*/  LOP3.LUT R7, R7, R0, RZ, 0xc0, !PT ;  /* 0x0000000007077212 */ /* 0x000fca00078ec0ff */
[----:B------:R-:W-:-:S05]  /*0310*/  IMAD R18, R0, 0x2, -R7 ;  /* 0x0000000200127824 */ /* 0x000fca00078e0a07 */
[----:B------:R-:W-:-:S04]  /*0320*/  IADD3 R20, PT, PT, R18, UR4, RZ ;  /* 0x0000000412147c10 */ /* 0x000fc8000fffe0ff */
[----:B------:R-:W-:Y:S02]  /*0330*/  IABS R19, R20 ;  /* 0x0000001400137213 */ /* 0x000fe40000000000 */
[----:B------:R-:W-:-:S03]  /*0340*/  ISETP.GE.AND P2, PT, R20, RZ, PT ;  /* 0x000000ff1400720c */ /* 0x000fc60003f46270 */
[----:B------:R-:W-:-:S04]  /*0350*/  IMAD.HI.U32 R6, R12, R19, RZ ;  /* 0x000000130c067227 */ /* 0x000fc800078e00ff */
[----:B------:R-:W-:-:S05]  /*0360*/  IMAD R6, R6, R16, R19 ;  /* 0x0000001006067224 */ /* 0x000fca00078e0213 */
[----:B------:R-:W-:-:S13]  /*0370*/  ISETP.GT.U32.AND P1, PT, R9, R6, PT ;  /* 0x000000060900720c */ /* 0x000fda0003f24070 */
[----:B------:R-:W-:-:S05]  /*0380*/  @!P1 IMAD.IADD R6, R6, 0x1, -R15 ;  /* 0x0000000106069824 */ /* 0x000fca00078e0a0f */
[----:B------:R-:W-:-:S13]  /*0390*/  ISETP.GT.U32.AND P1, PT, R9, R6, PT ;  /* 0x000000060900720c */ /* 0x000fda0003f24070 */
[----:B------:R-:W-:-:S04]  /*03a0*/  @!P1 IMAD.IADD R6, R6, 0x1, -R15 ;  /* 0x0000000106069824 */ /* 0x000fc800078e0a0f */
[----:B------:R-:W-:Y:S01]  /*03b0*/  @!P2 IMAD.MOV R6, RZ, RZ, -R6 ;  /* 0x000000ffff06a224 */ /* 0x000fe200078e0a06 */
[----:B------:R-:W-:-:S04]  /*03c0*/  @!P0 LOP3.LUT R6, RZ, R10, RZ, 0x33, !PT ;  /* 0x0000000aff068212 */ /* 0x000fc800078e33ff */
[----:B------:R-:W-:-:S13]  /*03d0*/  ISETP.GE.AND P1, PT, R6, R13, PT ;  /* 0x0000000d0600720c */ /* 0x000fda0003f26270 */
[----:B------:R-:W-:Y:S05]  /*03e0*/  @P1 BRA `(.L_x_9) ;  /* 0x0000000000a81947 */ /* 0x000fea0003800000 */
[-C--:B------:R-:W-:Y:S01]  /*03f0*/  IABS R22, R11.reuse ;  /* 0x0000000b00167213 */ /* 0x080fe20000000000 */
[----:B------:R-:W-:Y:S01]  /*0400*/  BSSY.RELIABLE B1, `(.L_x_10) ;  /* 0x0000026000017945 */ /* 0x000fe20003800100 */
[----:B------:R-:W-:Y:S02]  /*0410*/  LOP3.LUT R20, R20, R11, RZ, 0x3c, !PT ;  /* 0x0000000b14147212 */ /* 0x000fe400078e3cff */
[----:B------:R-:W0:Y:S01]  /*0420*/  I2F.RP R21, R22 ;  /* 0x0000001600157306 */ /* 0x000e220000209400 */
[----:B------:R-:W-:Y:S02]  /*0430*/  LEA R18, R18, UR5, 0x2 ;  /* 0x0000000512127c11 */ /* 0x000fe4000f8e10ff */
[----:B------:R-:W-:-:S05]  /*0440*/  ISETP.GE.AND P2, PT, R20, RZ, PT ;  /* 0x000000ff1400720c */ /* 0x000fca0003f46270 */
[----:B0-----:R-:W0:Y:S02]  /*0450*/  MUFU.RCP R21, R21 ;  /* 0x0000001500157308 */ /* 0x001e240000001000 */
[----:B0-----:R-:W-:-:S06]  /*0460*/  VIADD R6, R21, 0xffffffe ;  /* 0x0ffffffe15067836 */ /* 0x001fcc0000000000 */
[----:B------:R0:W1:Y:S02]  /*0470*/  F2I.FTZ.U32.TRUNC.NTZ R7, R6 ;  /* 0x0000000600077305 */ /* 0x000064000021f000 */
[----:B0-----:R-:W-:Y:S01]  /*0480*/  IMAD.MOV.U32 R6, RZ, RZ, RZ ;  /* 0x000000ffff067224 */ /* 0x001fe200078e00ff */
[----:B-1----:R-:W-:-:S05]  /*0490*/  IADD3 R23, PT, PT, RZ, -R7, RZ ;  /* 0x80000007ff177210 */ /* 0x002fca0007ffe0ff */
        /* <DEDUP_REMOVED lines=9> */
[----:B------:R-:W-:Y:S01]  /*0530*/  ISETP.GE.U32.AND P1, PT, R19, R22, PT ;  /* 0x000000161300720c */ /* 0x000fe20003f26070 */
[----:B------:R-:W-:-:S12]  /*0540*/  IMAD R19, R13, 0x4, R18 ;  /* 0x000000040d137824 */ /* 0x000fd800078e0212 */
[----:B------:R-:W-:-:S05]  /*0550*/  @P1 IADD3 R24, PT, PT, R24, 0x1, RZ ;  /* 0x0000000118181810 */ /* 0x000fca0007ffe0ff */
[----:B------:R-:W-:Y:S01]  /*0560*/  @!P2 IMAD.MOV R24, RZ, RZ, -R24 ;  /* 0x000000ffff18a224 */ /* 0x000fe200078e0a18 */
[----:B------:R-:W-:-:S04]  /*0570*/  @!P3 LOP3.LUT R24, RZ, R11, RZ, 0x33, !PT ;  /* 0x0000000bff18b212 */ /* 0x000fc800078e33ff */
[----:B------:R-:W-:-:S04]  /*0580*/  LOP3.LUT R24, R24, 0x1, RZ, 0xc0, !PT ;  /* 0x0000000118187812 */ /* 0x000fc800078ec0ff */
[----:B------:R-:W-:-:S13]  /*0590*/  ISETP.NE.U32.AND P1, PT, R24, 0x1, PT ;  /* 0x000000011800780c */ /* 0x000fda0003f25070 */
[----:B------:R-:W-:Y:S05]  /*05a0*/  @!P1 BRA `(.L_x_11) ;  /* 0x0000000000189947 */ /* 0x000fea0003800000 */
[----:B------:R-:W-:Y:S04]  /*05b0*/  LDS R6, [R18] ;  /* 0x0000000012067984 */ /* 0x000fe80000000800 */
[----:B------:R-:W0:Y:S02]  /*05c0*/  LDS R7, [R19] ;  /* 0x0000000013077984 */ /* 0x000e240000000800 */
[----:B0-----:R-:W-:-:S13]  /*05d0*/  ISETP.GT.AND P1, PT, R6, R7, PT ;  /* 0x000000070600720c */ /* 0x001fda0003f24270 */
[----:B------:R-:W-:Y:S05]  /*05e0*/  @!P1 BREAK.RELIABLE B1 ;  /* 0x0000000000019942 */ /* 0x000fea0003800100 */
[----:B------:R-:W-:Y:S05]  /*05f0*/  @P1 BRA `(.L_x_12) ;  /* 0x0000000000181947 */ /* 0x000fea0003800000 */
[----:B------:R-:W-:Y:S05]  /*0600*/  BRA `(.L_x_9) ;  /* 0x0000000000207947 */ /* 0x000fea0003800000 */
.L_x_11:
[----:B------:R-:W-:Y:S04]  /*0610*/  LDS R6, [R18] ;  /* 0x0000000012067984 */ /* 0x000fe80000000800 */
[----:B------:R-:W0:Y:S02]  /*0620*/  LDS R7, [R19] ;  /* 0x0000000013077984 */ /* 0x000e240000000800 */
[----:B0-----:R-:W-:-:S13]  /*0630*/  ISETP.GE.AND P1, PT, R6, R7, PT ;  /* 0x000000070600720c */ /* 0x001fda0003f26270 */
[----:B------:R-:W-:Y:S05]  /*0640*/  @P1 BREAK.RELIABLE B1 ;  /* 0x0000000000011942 */ /* 0x000fea0003800100 */
[----:B------:R-:W-:Y:S05]  /*0650*/  @P1 BRA `(.L_x_9) ;  /* 0x00000000000c1947 */ /* 0x000fea0003800000 */
.L_x_12:
[----:B------:R-:W-:Y:S05]  /*0660*/  BSYNC.RELIABLE B1 ;  /* 0x0000000000017941 */ /* 0x000fea0003800100 */
.L_x_10:
[----:B------:R0:W-:Y:S04]  /*0670*/  STS [R18], R7 ;  /* 0x0000000712007388 */ /* 0x0001e80000000800 */
[----:B------:R0:W-:Y:S02]  /*0680*/  STS [R19], R6 ;  /* 0x0000000613007388 */ /* 0x0001e40000000800 */
.L_x_9:
[----:B------:R-:W-:Y:S05]  /*0690*/  BSYNC.RECONVERGENT B0 ;  /* 0x0000000000007941 */ /* 0x000fea0003800200 */
.L_x_8:
[----:B------:R-:W-:Y:S05]  /*06a0*/  WARPSYNC.ALL ;  /* 0x0000000000007948 */ /* 0x000fea0003800000 */
[----:B------:R-:W-:Y:S01]  /*06b0*/  BAR.SYNC.DEFER_BLOCKING 0x0 ;  /* 0x0000000000007b1d */ /* 0x000fe20000010000 */
[----:B------:R-:W-:-:S13]  /*06c0*/  ISETP.GT.U32.AND P1, PT, R17, 0x3, PT ;  /* 0x000000031100780c */ /* 0x000fda0003f24070 */
[----:B------:R-:W-:Y:S05]  /*06d0*/  @P1 BRA `(.L_x_13) ;  /* 0xfffffff800f81947 */ /* 0x000fea000383ffff */
[----:B------:R-:W-:Y:S01]  /*06e0*/  ISETP.GT.U32.AND P0, PT, R10, 0x3, PT ;  /* 0x000000030a00780c */ /* 0x000fe20003f04070 */
[----:B------:R-:W-:-:S12]  /*06f0*/  IMAD.MOV.U32 R10, RZ, RZ, R13 ;  /* 0x000000ffff0a7224 */ /* 0x000fd800078e000d */
[----:B------:R-:W-:Y:S05]  /*0700*/  @P0 BRA `(.L_x_14) ;  /* 0xfffffff800ac0947 */ /* 0x000fea000383ffff */
.L_x_7:
[----:B0-----:R-:W0:Y:S01]  /*0710*/  LDS R7, [R8] ;  /* 0x0000000008077984 */ /* 0x001e220000000800 */
[----:B------:R-:W1:Y:S03]  /*0720*/  LDCU UR6, c[0x0][0x388] ;  /* 0x00007100ff0677ac */ /* 0x000e660008000800 */
[----:B------:R-:W2:Y:S01]  /*0730*/  LDS R9, [R8+0x800] ;  /* 0x0008000008097984 */ /* 0x000ea20000000800 */
[----:B------:R-:W-:-:S04]  /*0740*/  ULEA UR4, UR7, UR4, 0xa ;  /* 0x0000000407047291 */ /* 0x000fc8000f8e50ff */
[----:B-1----:R-:W-:Y:S01]  /*0750*/  UISETP.GE.AND UP0, UPT, UR4, UR6, UPT ;  /* 0x000000060400728c */ /* 0x002fe2000bf06270 */
[----:B0-----:R0:W-:Y:S04]  /*0760*/  STG.E desc[UR8][R4.64], R7 ;  /* 0x0000000704007986 */ /* 0x0011e8000c101908 */
[----:B--2---:R0:W-:Y:S04]  /*0770*/  STG.E desc[UR8][R2.64], R9 ;  /* 0x0000000902007986 */ /* 0x0041e8000c101908 */
[----:B------:R-:W-:Y:S05]  /*0780*/  BRA.U !UP0, `(.L_x_15) ;  /* 0xfffffff908507547 */ /* 0x000fea000b83ffff */
[----:B------:R-:W-:Y:S05]  /*0790*/  EXIT ;  /* 0x000000000000794d */ /* 0x000fea0003800000 */
.L_x_16:
        /* <DEDUP_REMOVED lines=14> */
.L_x_18:


//--------------------- .nv.shared.reserved.0     --------------------------
	.section	.nv.shared.reserved.0,"aw",@nobits
	.weak		__nv_reservedSMEM_offset_0_alias
	.size		__nv_reservedSMEM_offset_0_alias, 0, 64
	.other		__nv_reservedSMEM_offset_0_alias,@"STO_CUDA_RESERVED_SHARED STV_DEFAULT"
__nv_reservedSMEM_offset_0_alias:
	.zero		0
	.zero		64


//--------------------- .nv.shared._Z13kernel_sharedPiiii --------------------------
	.section	.nv.shared._Z13kernel_sharedPiiii,"aw",@nobits
	.sectionflags	@""
	.align	4
.nv.shared._Z13kernel_sharedPiiii:
	.zero		9216


//--------------------- .nv.constant0._Z13kernel_globalPiiii --------------------------
	.section	.nv.constant0._Z13kernel_globalPiiii,"a",@progbits
	.sectionflags	@""
	.align	4
.nv.constant0._Z13kernel_globalPiiii:
	.zero		916


//--------------------- .nv.constant0._Z13kernel_sharedPiiii --------------------------
	.section	.nv.constant0._Z13kernel_sharedPiiii,"a",@progbits
	.sectionflags	@""
	.align	4
.nv.constant0._Z13kernel_sharedPiiii:
	.zero		916


//--------------------- SYMBOLS --------------------------

	.type		.nv.reservedSmem.offset0,@object
	.size		.nv.reservedSmem.offset0,0x4
	.type		.nv.reservedSmem.cap,@object
	.size		.nv.reservedSmem.cap,0x4
